//
// Generated by NVIDIA NVVM Compiler
//
// Compiler Build ID: CL-36424714
// Cuda compilation tools, release 13.0, V13.0.88
// Based on NVVM 20.0.0
//

.version 9.0
.target sm_100
.address_size 64

	// .globl	probe_args_kernel

.visible .entry probe_args_kernel(
	.param .u64 probe_args_kernel_param_0,
	.param .u32 probe_args_kernel_param_1,
	.param .u32 probe_args_kernel_param_2,
	.param .u64 .ptr .align 1 probe_args_kernel_param_3,
	.param .u64 .ptr .align 1 probe_args_kernel_param_4,
	.param .u64 .ptr .align 1 probe_args_kernel_param_5,
	.param .u32 probe_args_kernel_param_6,
	.param .u64 .ptr .align 1 probe_args_kernel_param_7,
	.param .u64 .ptr .align 1 probe_args_kernel_param_8,
	.param .u64 .ptr .align 1 probe_args_kernel_param_9
)
{
	.reg .pred 	%p<12>;
	.reg .b32 	%r<9>;
	.reg .b64 	%rd<29>;

	ld.param.u64 	%rd2, [probe_args_kernel_param_0];
	ld.param.u32 	%r1, [probe_args_kernel_param_1];
	ld.param.u32 	%r2, [probe_args_kernel_param_2];
	ld.param.u64 	%rd3, [probe_args_kernel_param_3];
	ld.param.u64 	%rd4, [probe_args_kernel_param_4];
	ld.param.u64 	%rd5, [probe_args_kernel_param_5];
	ld.param.u32 	%r3, [probe_args_kernel_param_6];
	ld.param.u64 	%rd6, [probe_args_kernel_param_7];
	ld.param.u64 	%rd7, [probe_args_kernel_param_8];
	ld.param.u64 	%rd8, [probe_args_kernel_param_9];
	cvta.to.global.u64 	%rd1, %rd8;
	mov.u32 	%r4, %tid.x;
	mov.u32 	%r5, %ctaid.x;
	or.b32  	%r6, %r4, %r5;
	setp.ne.s32 	%p1, %r6, 0;
	@%p1 bra 	$L__BB0_8;
	st.global.u64 	[%rd1], %rd2;
	cvt.u64.u32 	%rd9, %r1;
	st.global.u64 	[%rd1+8], %rd9;
	cvt.u64.u32 	%rd10, %r2;
	st.global.u64 	[%rd1+16], %rd10;
	st.global.u64 	[%rd1+24], %rd3;
	st.global.u64 	[%rd1+32], %rd4;
	st.global.u64 	[%rd1+40], %rd5;
	cvt.u64.u32 	%rd11, %r3;
	st.global.u64 	[%rd1+48], %rd11;
	st.global.u64 	[%rd1+56], %rd6;
	st.global.u64 	[%rd1+64], %rd7;
	setp.eq.s64 	%p2, %rd3, 0;
	and.b64  	%rd12, %rd3, 7;
	setp.eq.s64 	%p3, %rd12, 0;
	selp.b64 	%rd13, 1, 3134193665, %p3;
	selp.b64 	%rd14, 0, %rd13, %p2;
	st.global.u64 	[%rd1+72], %rd14;
	setp.eq.s64 	%p4, %rd5, 0;
	and.b64  	%rd15, %rd5, 7;
	setp.eq.s64 	%p5, %rd15, 0;
	selp.b64 	%rd16, 1, 3134193666, %p5;
	selp.b64 	%rd17, 0, %rd16, %p4;
	st.global.u64 	[%rd1+80], %rd17;
	setp.eq.s64 	%p6, %rd6, 0;
	and.b64  	%rd18, %rd6, 3;
	setp.eq.s64 	%p7, %rd18, 0;
	selp.b64 	%rd19, 1, 3134193667, %p7;
	selp.b64 	%rd20, 0, %rd19, %p6;
	st.global.u64 	[%rd1+88], %rd20;
	setp.eq.s64 	%p8, %rd7, 0;
	and.b64  	%rd21, %rd7, 3;
	setp.eq.s64 	%p9, %rd21, 0;
	selp.b64 	%rd22, 1, 3134193668, %p9;
	selp.b64 	%rd23, 0, %rd22, %p8;
	st.global.u64 	[%rd1+96], %rd23;
	@%p6 bra 	$L__BB0_3;
	cvta.to.global.u64 	%rd24, %rd6;
	mov.b32 	%r7, 0;
	st.global.u32 	[%rd24], %r7;
$L__BB0_3:
	setp.eq.s64 	%p10, %rd7, 0;
	@%p10 bra 	$L__BB0_5;
	cvta.to.global.u64 	%rd25, %rd7;
	mov.b32 	%r8, 0;
	st.global.u32 	[%rd25], %r8;
$L__BB0_5:
	setp.eq.s64 	%p11, %rd5, 0;
	@%p11 bra 	$L__BB0_7;
	cvta.to.global.u64 	%rd26, %rd5;
	mov.b64 	%rd27, -3819410105021120785;
	st.global.u64 	[%rd26], %rd27;
$L__BB0_7:
	mov.b64 	%rd28, 12648430;
	st.global.u64 	[%rd1+104], %rd28;
$L__BB0_8:
	ret;

}
	// .globl	probe_args_struct
.visible .entry probe_args_struct(
	.param .align 8 .b8 probe_args_struct_param_0[64],
	.param .u64 .ptr .align 1 probe_args_struct_param_1
)
{
	.reg .pred 	%p<14>;
	.reg .b32 	%r<10>;
	.reg .b64 	%rd<32>;

	ld.param.u64 	%rd10, [probe_args_struct_param_0+56];
	ld.param.u64 	%rd9, [probe_args_struct_param_0+48];
	ld.param.u32 	%r4, [probe_args_struct_param_0+40];
	ld.param.u64 	%rd8, [probe_args_struct_param_0+32];
	ld.param.u64 	%rd7, [probe_args_struct_param_0+24];
	ld.param.u64 	%rd6, [probe_args_struct_param_0+16];
	ld.param.v2.u32 	{%r2, %r3}, [probe_args_struct_param_0+8];
	ld.param.u64 	%rd5, [probe_args_struct_param_0];
	ld.param.u64 	%rd11, [probe_args_struct_param_1];
	cvta.to.global.u64 	%rd1, %rd11;
	mov.u32 	%r5, %tid.x;
	mov.u32 	%r6, %ctaid.x;
	or.b32  	%r7, %r5, %r6;
	setp.ne.s32 	%p1, %r7, 0;
	@%p1 bra 	$L__BB1_8;
	st.global.u64 	[%rd1], %rd5;
	cvt.u64.u32 	%rd12, %r2;
	st.global.u64 	[%rd1+8], %rd12;
	cvt.u64.u32 	%rd13, %r3;
	st.global.u64 	[%rd1+16], %rd13;
	st.global.u64 	[%rd1+24], %rd6;
	st.global.u64 	[%rd1+32], %rd7;
	st.global.u64 	[%rd1+40], %rd8;
	cvt.u64.u32 	%rd14, %r4;
	st.global.u64 	[%rd1+48], %rd14;
	st.global.u64 	[%rd1+56], %rd9;
	st.global.u64 	[%rd1+64], %rd10;
	setp.eq.s64 	%p2, %rd6, 0;
	and.b64  	%rd15, %rd6, 7;
	setp.eq.s64 	%p3, %rd15, 0;
	selp.b64 	%rd16, 1, 3134193665, %p3;
	selp.b64 	%rd17, 0, %rd16, %p2;
	st.global.u64 	[%rd1+72], %rd17;
	setp.eq.s64 	%p4, %rd8, 0;
	and.b64  	%rd18, %rd8, 7;
	setp.eq.s64 	%p5, %rd18, 0;
	selp.b64 	%rd19, 1, 3134193666, %p5;
	selp.b64 	%rd20, 0, %rd19, %p4;
	st.global.u64 	[%rd1+80], %rd20;
	setp.eq.s64 	%p6, %rd9, 0;
	and.b64  	%rd21, %rd9, 3;
	setp.eq.s64 	%p7, %rd21, 0;
	selp.b64 	%rd22, 1, 3134193667, %p7;
	selp.b64 	%rd23, 0, %rd22, %p6;
	st.global.u64 	[%rd1+88], %rd23;
	setp.eq.s64 	%p8, %rd10, 0;
	and.b64  	%rd24, %rd10, 3;
	setp.eq.s64 	%p9, %rd24, 0;
	selp.b64 	%rd25, 1, 3134193668, %p9;
	selp.b64 	%rd26, 0, %rd25, %p8;
	st.global.u64 	[%rd1+96], %rd26;
	@%p6 bra 	$L__BB1_3;
	cvta.to.global.u64 	%rd27, %rd9;
	mov.b32 	%r8, 0;
	st.global.u32 	[%rd27], %r8;
$L__BB1_3:
	setp.eq.s64 	%p10, %rd10, 0;
	@%p10 bra 	$L__BB1_5;
	cvta.to.global.u64 	%rd28, %rd10;
	mov.b32 	%r9, 0;
	st.global.u32 	[%rd28], %r9;
$L__BB1_5:
	setp.eq.s64 	%p11, %rd8, 0;
	setp.eq.s32 	%p12, %r4, 0;
	or.pred  	%p13, %p11, %p12;
	@%p13 bra 	$L__BB1_7;
	cvta.to.global.u64 	%rd29, %rd8;
	mov.b64 	%rd30, -3819410105021120785;
	st.global.u64 	[%rd29], %rd30;
$L__BB1_7:
	mov.b64 	%rd31, 12648430;
	st.global.u64 	[%rd1+104], %rd31;
$L__BB1_8:
	ret;

}


// ===== COMPILED SASS (sm_100) =====

	.target	sm_100

	.elftype	@"ET_EXEC"


//--------------------- .note.nv.tkinfo           --------------------------
	.section	.note.nv.tkinfo,"",@"SHT_NOTE"
	.sectionflags	@"SHF_NOTE_NV_TKINFO"
	.tkinfo
        /*0018*/ 	.word	0x00000002
        /*0030*/ 	.string	""
        /*0030*/ 	.string	"ptxas"
        /*0030*/ 	.string	"Cuda compilation tools, release 13.0, V13.0.88"
        /*0030*/ 	.string	"Build cuda_13.0.r13.0/compiler.36424714_0"
        /*0030*/ 	.string	"-arch sm_100 -m 64 "



//--------------------- .note.nv.cuinfo           --------------------------
	.section	.note.nv.cuinfo,"",@"SHT_NOTE"
	.sectionflags	@"SHF_NOTE_NV_CUINFO"
        /*0018*/ 	.short	0x0002
        /*001a*/ 	.short	0x0064
        /*001c*/ 	.short	0x0082
	.zero		2


//--------------------- .nv.info                  --------------------------
	.section	.nv.info,"",@"SHT_CUDA_INFO"
	.align	4


	//----- nvinfo : EIATTR_REGCOUNT
	.align		4
        /*0000*/ 	.byte	0x04, 0x2f
        /*0002*/ 	.short	(.L_1 - .L_0)
	.align		4
.L_0:
        /*0004*/ 	.word	index@(probe_args_kernel)
        /*0008*/ 	.word	0x00000020


	//----- nvinfo : EIATTR_FRAME_SIZE
	.align		4
.L_1:
        /*000c*/ 	.byte	0x04, 0x11
        /*000e*/ 	.short	(.L_3 - .L_2)
	.align		4
.L_2:
        /*0010*/ 	.word	index@(probe_args_kernel)
        /*0014*/ 	.word	0x00000000


	//----- nvinfo : EIATTR_REGCOUNT
	.align		4
.L_3:
        /*0018*/ 	.byte	0x04, 0x2f
        /*001a*/ 	.short	(.L_5 - .L_4)
	.align		4
.L_4:
        /*001c*/ 	.word	index@(probe_args_struct)
        /*0020*/ 	.word	0x00000020


	//----- nvinfo : EIATTR_FRAME_SIZE
	.align		4
.L_5:
        /*0024*/ 	.byte	0x04, 0x11
        /*0026*/ 	.short	(.L_7 - .L_6)
	.align		4
.L_6:
        /*0028*/ 	.word	index@(probe_args_struct)
        /*002c*/ 	.word	0x00000000


	//----- nvinfo : EIATTR_MIN_STACK_SIZE
	.align		4
.L_7:
        /*0030*/ 	.byte	0x04, 0x12
        /*0032*/ 	.short	(.L_9 - .L_8)
	.align		4
.L_8:
        /*0034*/ 	.word	index@(probe_args_struct)
        /*0038*/ 	.word	0x00000000


	//----- nvinfo : EIATTR_MIN_STACK_SIZE
	.align		4
.L_9:
        /*003c*/ 	.byte	0x04, 0x12
        /*003e*/ 	.short	(.L_11 - .L_10)
	.align		4
.L_10:
        /*0040*/ 	.word	index@(probe_args_kernel)
        /*0044*/ 	.word	0x00000000
.L_11:


//--------------------- .nv.compat                --------------------------
	.section	.nv.compat,"",@"SHT_CUDA_COMPAT_INFO"
	.align	4
        /*0000*/ 	.byte	0x02, 0x09, 0x00, 0x00, 0x02, 0x02, 0x01, 0x00, 0x02, 0x05, 0x05, 0x00, 0x03, 0x07, 0x01, 0x01
        /*0010*/ 	.byte	0x02, 0x03, 0x00, 0x00, 0x02, 0x06, 0x01, 0x00, 0x04, 0x0b, 0x08, 0x00, 0x09, 0x00, 0x00, 0x00
        /*0020*/ 	.byte	0x00, 0x00, 0x00, 0x00


//--------------------- .nv.info.probe_args_struct --------------------------
	.section	.nv.info.probe_args_struct,"",@"SHT_CUDA_INFO"
	.sectionflags	@""
	.align	4


	//----- nvinfo : EIATTR_CUDA_API_VERSION
	.align		4
        /*0000*/ 	.byte	0x04, 0x37
        /*0002*/ 	.short	(.L_13 - .L_12)
.L_12:
        /*0004*/ 	.word	0x00000082


	//----- nvinfo : EIATTR_KPARAM_INFO
	.align		4
.L_13:
        /*0008*/ 	.byte	0x04, 0x17
        /*000a*/ 	.short	(.L_15 - .L_14)
.L_14:
        /*000c*/ 	.word	0x00000000
        /*0010*/ 	.short	0x0001
        /*0012*/ 	.short	0x0040
        /*0014*/ 	.byte	0x00, 0xf5, 0x21, 0x00


	//----- nvinfo : EIATTR_KPARAM_INFO
	.align		4
.L_15:
        /*0018*/ 	.byte	0x04, 0x17
        /*001a*/ 	.short	(.L_17 - .L_16)
.L_16:
        /*001c*/ 	.word	0x00000000
        /*0020*/ 	.short	0x0000
        /*0022*/ 	.short	0x0000
        /*0024*/ 	.byte	0x00, 0xf0, 0x01, 0x01


	//----- nvinfo : EIATTR_SPARSE_MMA_MASK
	.align		4
.L_17:
        /*0028*/ 	.byte	0x03, 0x50
        /*002a*/ 	.short	0x0000


	//----- nvinfo : EIATTR_MAXREG_COUNT
	.align		4
        /*002c*/ 	.byte	0x03, 0x1b
        /*002e*/ 	.short	0x00ff


	//----- nvinfo : EIATTR_MERCURY_ISA_VERSION
	.align		4
        /*0030*/ 	.byte	0x03, 0x5f
        /*0032*/ 	.short	0x0101


	//----- nvinfo : EIATTR_VRC_CTA_INIT_COUNT
	.align		4
        /*0034*/ 	.byte	0x02, 0x4a
	.zero		1
	.zero		1


	//----- nvinfo : EIATTR_EXIT_INSTR_OFFSETS
	.align		4
        /*0038*/ 	.byte	0x04, 0x1c
        /*003a*/ 	.short	(.L_19 - .L_18)


	//   ....[0]....
.L_18:
        /*003c*/ 	.word	0x00000040


	//   ....[1]....
        /*0040*/ 	.word	0x000004c0


	//----- nvinfo : EIATTR_CBANK_PARAM_SIZE
	.align		4
.L_19:
        /*0044*/ 	.byte	0x03, 0x19
        /*0046*/ 	.short	0x0048


	//----- nvinfo : EIATTR_PARAM_CBANK
	.align		4
        /*0048*/ 	.byte	0x04, 0x0a
        /*004a*/ 	.short	(.L_21 - .L_20)
	.align		4
.L_20:
        /*004c*/ 	.word	index@(.nv.constant0.probe_args_struct)
        /*0050*/ 	.short	0x0380
        /*0052*/ 	.short	0x0048


	//----- nvinfo : EIATTR_SW_WAR
	.align		4
.L_21:
        /*0054*/ 	.byte	0x04, 0x36
        /*0056*/ 	.short	(.L_23 - .L_22)
.L_22:
        /*0058*/ 	.word	0x00000008
.L_23:


//--------------------- .nv.info.probe_args_kernel --------------------------
	.section	.nv.info.probe_args_kernel,"",@"SHT_CUDA_INFO"
	.sectionflags	@""
	.align	4


	//----- nvinfo : EIATTR_CUDA_API_VERSION
	.align		4
        /*0000*/ 	.byte	0x04, 0x37
        /*0002*/ 	.short	(.L_25 - .L_24)
.L_24:
        /*0004*/ 	.word	0x00000082


	//----- nvinfo : EIATTR_KPARAM_INFO
	.align		4
.L_25:
        /*0008*/ 	.byte	0x04, 0x17
        /*000a*/ 	.short	(.L_27 - .L_26)
.L_26:
        /*000c*/ 	.word	0x00000000
        /*0010*/ 	.short	0x0009
        /*0012*/ 	.short	0x0040
        /*0014*/ 	.byte	0x00, 0xf5, 0x21, 0x00


	//----- nvinfo : EIATTR_KPARAM_INFO
	.align		4
.L_27:
        /*0018*/ 	.byte	0x04, 0x17
        /*001a*/ 	.short	(.L_29 - .L_28)
.L_28:
        /*001c*/ 	.word	0x00000000
        /*0020*/ 	.short	0x0008
        /*0022*/ 	.short	0x0038
        /*0024*/ 	.byte	0x00, 0xf5, 0x21, 0x00


	//----- nvinfo : EIATTR_KPARAM_INFO
	.align		4
.L_29:
        /*0028*/ 	.byte	0x04, 0x17
        /*002a*/ 	.short	(.L_31 - .L_30)
.L_30:
        /*002c*/ 	.word	0x00000000
        /*0030*/ 	.short	0x0007
        /*0032*/ 	.short	0x0030
        /*0034*/ 	.byte	0x00, 0xf5, 0x21, 0x00


	//----- nvinfo : EIATTR_KPARAM_INFO
	.align		4
.L_31:
        /*0038*/ 	.byte	0x04, 0x17
        /*003a*/ 	.short	(.L_33 - .L_32)
.L_32:
        /*003c*/ 	.word	0x00000000
        /*0040*/ 	.short	0x0006
        /*0042*/ 	.short	0x0028
        /*0044*/ 	.byte	0x00, 0xf0, 0x11, 0x00


	//----- nvinfo : EIATTR_KPARAM_INFO
	.align		4
.L_33:
        /*0048*/ 	.byte	0x04, 0x17
        /*004a*/ 	.short	(.L_35 - .L_34)
.L_34:
        /*004c*/ 	.word	0x00000000
        /*0050*/ 	.short	0x0005
        /*0052*/ 	.short	0x0020
        /*0054*/ 	.byte	0x00, 0xf5, 0x21, 0x00


	//----- nvinfo : EIATTR_KPARAM_INFO
	.align		4
.L_35:
        /*0058*/ 	.byte	0x04, 0x17
        /*005a*/ 	.short	(.L_37 - .L_36)
.L_36:
        /*005c*/ 	.word	0x00000000
        /*0060*/ 	.short	0x0004
        /*0062*/ 	.short	0x0018
        /*0064*/ 	.byte	0x00, 0xf5, 0x21, 0x00


	//----- nvinfo : EIATTR_KPARAM_INFO
	.align		4
.L_37:
        /*0068*/ 	.byte	0x04, 0x17
        /*006a*/ 	.short	(.L_39 - .L_38)
.L_38:
        /*006c*/ 	.word	0x00000000
        /*0070*/ 	.short	0x0003
        /*0072*/ 	.short	0x0010
        /*0074*/ 	.byte	0x00, 0xf5, 0x21, 0x00


	//----- nvinfo : EIATTR_KPARAM_INFO
	.align		4
.L_39:
        /*0078*/ 	.byte	0x04, 0x17
        /*007a*/ 	.short	(.L_41 - .L_40)
.L_40:
        /*007c*/ 	.word	0x00000000
        /*0080*/ 	.short	0x0002
        /*0082*/ 	.short	0x000c
        /*0084*/ 	.byte	0x00, 0xf0, 0x11, 0x00


	//----- nvinfo : EIATTR_KPARAM_INFO
	.align		4
.L_41:
        /*0088*/ 	.byte	0x04, 0x17
        /*008a*/ 	.short	(.L_43 - .L_42)
.L_42:
        /*008c*/ 	.word	0x00000000
        /*0090*/ 	.short	0x0001
        /*0092*/ 	.short	0x0008
        /*0094*/ 	.byte	0x00, 0xf0, 0x11, 0x00


	//----- nvinfo : EIATTR_KPARAM_INFO
	.align		4
.L_43:
        /*0098*/ 	.byte	0x04, 0x17
        /*009a*/ 	.short	(.L_45 - .L_44)
.L_44:
        /*009c*/ 	.word	0x00000000
        /*00a0*/ 	.short	0x0000
        /*00a2*/ 	.short	0x0000
        /*00a4*/ 	.byte	0x00, 0xf0, 0x21, 0x00


	//----- nvinfo : EIATTR_SPARSE_MMA_MASK
	.align		4
.L_45:
        /*00a8*/ 	.byte	0x03, 0x50
        /*00aa*/ 	.short	0x0000


	//----- nvinfo : EIATTR_MAXREG_COUNT
	.align		4
        /*00ac*/ 	.byte	0x03, 0x1b
        /*00ae*/ 	.short	0x00ff


	//----- nvinfo : EIATTR_MERCURY_ISA_VERSION
	.align		4
        /*00b0*/ 	.byte	0x03, 0x5f
        /*00b2*/ 	.short	0x0101


	//----- nvinfo : EIATTR_VRC_CTA_INIT_COUNT
	.align		4
        /*00b4*/ 	.byte	0x02, 0x4a
	.zero		1
	.zero		1


	//----- nvinfo : EIATTR_EXIT_INSTR_OFFSETS
	.align		4
        /*00b8*/ 	.byte	0x04, 0x1c
        /*00ba*/ 	.short	(.L_47 - .L_46)


	//   ....[0]....
.L_46:
        /*00bc*/ 	.word	0x00000040


	//   ....[1]....
        /*00c0*/ 	.word	0x00000490


	//----- nvinfo : EIATTR_CBANK_PARAM_SIZE
	.align		4
.L_47:
        /*00c4*/ 	.byte	0x03, 0x19
        /*00c6*/ 	.short	0x0048


	//----- nvinfo : EIATTR_PARAM_CBANK
	.align		4
        /*00c8*/ 	.byte	0x04, 0x0a
        /*00ca*/ 	.short	(.L_49 - .L_48)
	.align		4
.L_48:
        /*00cc*/ 	.word	index@(.nv.constant0.probe_args_kernel)
        /*00d0*/ 	.short	0x0380
        /*00d2*/ 	.short	0x0048


	//----- nvinfo : EIATTR_SW_WAR
	.align		4
.L_49:
        /*00d4*/ 	.byte	0x04, 0x36
        /*00d6*/ 	.short	(.L_51 - .L_50)
.L_50:
        /*00d8*/ 	.word	0x00000008
.L_51:


//--------------------- .nv.callgraph             --------------------------
	.section	.nv.callgraph,"",@"SHT_CUDA_CALLGRAPH"
	.align	4
	.sectionentsize	8
	.align		4
        /*0000*/ 	.word	0x00000000
	.align		4
        /*0004*/ 	.word	0xffffffff
	.align		4
        /*0008*/ 	.word	0x00000000
	.align		4
        /*000c*/ 	.word	0xfffffffe
	.align		4
        /*0010*/ 	.word	0x00000000
	.align		4
        /*0014*/ 	.word	0xfffffffd
	.align		4
        /*0018*/ 	.word	0x00000000
	.align		4
        /*001c*/ 	.word	0xfffffffc


//--------------------- .text.probe_args_struct   --------------------------
	.section	.text.probe_args_struct,"ax",@progbits
	.align	128
        .global         probe_args_struct
        .type           probe_args_struct,@function
        .size           probe_args_struct,(.L_x_2 - probe_args_struct)
        .other          probe_args_struct,@"STO_CUDA_ENTRY STV_DEFAULT"
probe_args_struct:
.text.probe_args_struct:
[----:B------:R-:W-:Y:S01]  /*0000*/  LDC R1, c[0x0][0x37c] ;  /* 0x0000df00ff017b82 */ /* 0x000fe20000000800 */
[----:B------:R-:W0:Y:S07]  /*0010*/  S2R R0, SR_TID.X ;  /* 0x0000000000007919 */ /* 0x000e2e0000002100 */
[----:B------:R-:W0:Y:S02]  /*0020*/  S2UR UR4, SR_CTAID.X ;  /* 0x00000000000479c3 */ /* 0x000e240000002500 */
[----:B0-----:R-:W-:-:S13]  /*0030*/  LOP3.LUT P0, RZ, R0, UR4, RZ, 0xfc, !PT ;  /* 0x0000000400ff7c12 */ /* 0x001fda000f80fcff */
[----:B------:R-:W-:Y:S05]  /*0040*/  @P0 EXIT ;  /* 0x000000000000094d */ /* 0x000fea0003800000 */
[----:B------:R-:W0:Y:S01]  /*0050*/  LDC.64 R4, c[0x0][0x390] ;  /* 0x0000e400ff047b82 */ /* 0x000e220000000a00 */
[----:B------:R-:W1:Y:S01]  /*0060*/  LDCU UR8, c[0x0][0x3a8] ;  /* 0x00007500ff0877ac */ /* 0x000e620008000800 */
[----:B------:R-:W-:Y:S02]  /*0070*/  IMAD.MOV.U32 R0, RZ, RZ, 0x1 ;  /* 0x00000001ff007424 */ /* 0x000fe400078e00ff */
[----:B------:R-:W-:Y:S01]  /*0080*/  IMAD.MOV.U32 R9, RZ, RZ, RZ ;  /* 0x000000ffff097224 */ /* 0x000fe200078e00ff */
[----:B------:R-:W2:Y:S01]  /*0090*/  LDCU.64 UR6, c[0x0][0x388] ;  /* 0x00007100ff0677ac */ /* 0x000ea20008000a00 */
[----:B------:R-:W-:Y:S02]  /*00a0*/  IMAD.MOV.U32 R21, RZ, RZ, RZ ;  /* 0x000000ffff157224 */ /* 0x000fe400078e00ff */
[----:B------:R-:W3:Y:S01]  /*00b0*/  LDC.64 R6, c[0x0][0x3a0] ;  /* 0x0000e800ff067b82 */ /* 0x000ee20000000a00 */
[----:B------:R-:W4:Y:S01]  /*00c0*/  LDCU.64 UR4, c[0x0][0x358] ;  /* 0x00006b00ff0477ac */ /* 0x000f220008000a00 */
[----:B------:R-:W-:-:S06]  /*00d0*/  IMAD.MOV.U32 R25, RZ, RZ, RZ ;  /* 0x000000ffff197224 */ /* 0x000fcc00078e00ff */
[----:B------:R-:W5:Y:S01]  /*00e0*/  LDC.64 R10, c[0x0][0x3b0] ;  /* 0x0000ec00ff0a7b82 */ /* 0x000f620000000a00 */
[----:B-1----:R-:W-:Y:S01]  /*00f0*/  ISETP.NE.AND P2, PT, RZ, UR8, PT ;  /* 0x00000008ff007c0c */ /* 0x002fe2000bf45270 */
[----:B------:R-:W-:-:S06]  /*0100*/  IMAD.U32 R8, RZ, RZ, UR8 ;  /* 0x00000008ff087e24 */ /* 0x000fcc000f8e00ff */
[----:B------:R-:W1:Y:S01]  /*0110*/  LDC.64 R22, c[0x0][0x3b8] ;  /* 0x0000ee00ff167b82 */ /* 0x000e620000000a00 */
[C---:B0-----:R-:W-:Y:S02]  /*0120*/  ISETP.NE.U32.AND P0, PT, R4.reuse, RZ, PT ;  /* 0x000000ff0400720c */ /* 0x041fe40003f05070 */
[----:B------:R-:W-:Y:S01]  /*0130*/  LOP3.LUT P3, RZ, R4, 0x7, RZ, 0xc0, !PT ;  /* 0x0000000704ff7812 */ /* 0x000fe2000786c0ff */
[----:B--2---:R-:W-:Y:S01]  /*0140*/  IMAD.U32 R4, RZ, RZ, UR6 ;  /* 0x00000006ff047e24 */ /* 0x004fe2000f8e00ff */
[----:B------:R-:W-:Y:S01]  /*0150*/  ISETP.NE.AND.EX P0, PT, R5, RZ, PT, P0 ;  /* 0x000000ff0500720c */ /* 0x000fe20003f05300 */
[----:B------:R-:W-:Y:S01]  /*0160*/  IMAD.MOV.U32 R5, RZ, RZ, RZ ;  /* 0x000000ffff057224 */ /* 0x000fe200078e00ff */
[----:B------:R-:W-:Y:S01]  /*0170*/  SEL R20, R0, 0xbad00001, !P3 ;  /* 0xbad0000100147807 */ /* 0x000fe20005800000 */
[----:B------:R-:W4:Y:S01]  /*0180*/  LDC.64 R2, c[0x0][0x3c0] ;  /* 0x0000f000ff027b82 */ /* 0x000f220000000a00 */
[----:B---3--:R-:W-:Y:S02]  /*0190*/  ISETP.EQ.U32.AND P5, PT, R6, RZ, PT ;  /* 0x000000ff0600720c */ /* 0x008fe40003fa2070 */
[----:B------:R-:W-:-:S02]  /*01a0*/  SEL R20, R20, RZ, P0 ;  /* 0x000000ff14147207 */ /* 0x000fc40000000000 */
[----:B------:R-:W-:Y:S02]  /*01b0*/  ISETP.EQ.OR.EX P2, PT, R7, RZ, !P2, P5 ;  /* 0x000000ff0700720c */ /* 0x000fe40005742750 */
[----:B------:R-:W-:Y:S01]  /*01c0*/  ISETP.NE.U32.AND P1, PT, R6, RZ, PT ;  /* 0x000000ff0600720c */ /* 0x000fe20003f25070 */
[----:B------:R-:W0:Y:S01]  /*01d0*/  LDC.64 R18, c[0x0][0x380] ;  /* 0x0000e000ff127b82 */ /* 0x000e220000000a00 */
[----:B-----5:R-:W-:Y:S02]  /*01e0*/  ISETP.NE.U32.AND P5, PT, R10, RZ, PT ;  /* 0x000000ff0a00720c */ /* 0x020fe40003fa5070 */
[----:B------:R-:W-:Y:S01]  /*01f0*/  LOP3.LUT P4, RZ, R6, 0x7, RZ, 0xc0, !PT ;  /* 0x0000000706ff7812 */ /* 0x000fe2000788c0ff */
[----:B------:R-:W-:Y:S01]  /*0200*/  IMAD.U32 R6, RZ, RZ, UR7 ;  /* 0x00000007ff067e24 */ /* 0x000fe2000f8e00ff */
[----:B------:R-:W-:Y:S02]  /*0210*/  ISETP.NE.AND.EX P0, PT, R11, RZ, PT, P5 ;  /* 0x000000ff0b00720c */ /* 0x000fe40003f05350 */
[----:B------:R-:W-:Y:S01]  /*0220*/  ISETP.NE.AND.EX P1, PT, R7, RZ, PT, P1 ;  /* 0x000000ff0700720c */ /* 0x000fe20003f25310 */
[----:B------:R-:W-:Y:S01]  /*0230*/  IMAD.MOV.U32 R7, RZ, RZ, RZ ;  /* 0x000000ffff077224 */ /* 0x000fe200078e00ff */
[----:B-1----:R-:W-:Y:S01]  /*0240*/  ISETP.NE.U32.AND P3, PT, R22, RZ, PT ;  /* 0x000000ff1600720c */ /* 0x002fe20003f65070 */
[----:B------:R-:W1:Y:S01]  /*0250*/  LDC.64 R16, c[0x0][0x390] ;  /* 0x0000e400ff107b82 */ /* 0x000e620000000a00 */
[----:B------:R-:W-:Y:S01]  /*0260*/  LOP3.LUT P5, RZ, R10, 0x3, RZ, 0xc0, !PT ;  /* 0x000000030aff7812 */ /* 0x000fe200078ac0ff */
[----:B------:R-:W-:Y:S01]  /*0270*/  @!P2 IMAD.MOV.U32 R28, RZ, RZ, -0x21524111 ;  /* 0xdeadbeefff1ca424 */ /* 0x000fe200078e00ff */
[----:B------:R-:W-:Y:S01]  /*0280*/  ISETP.NE.AND.EX P3, PT, R23, RZ, PT, P3 ;  /* 0x000000ff1700720c */ /* 0x000fe20003f65330 */
[----:B------:R-:W-:Y:S01]  /*0290*/  @!P2 IMAD.MOV.U32 R29, RZ, RZ, -0x35014542 ;  /* 0xcafebabeff1da424 */ /* 0x000fe200078e00ff */
[----:B------:R-:W-:Y:S01]  /*02a0*/  SEL R23, R0, 0xbad00002, !P4 ;  /* 0xbad0000200177807 */ /* 0x000fe20006000000 */
[----:B----4-:R2:W-:Y:S01]  /*02b0*/  STG.E.64 desc[UR4][R2.64+0x8], R4 ;  /* 0x0000080402007986 */ /* 0x0105e2000c101b04 */
[----:B------:R-:W-:Y:S01]  /*02c0*/  LOP3.LUT P4, RZ, R22, 0x3, RZ, 0xc0, !PT ;  /* 0x0000000316ff7812 */ /* 0x000fe2000788c0ff */
[----:B------:R-:W3:Y:S01]  /*02d0*/  LDC.64 R14, c[0x0][0x398] ;  /* 0x0000e600ff0e7b82 */ /* 0x000ee20000000a00 */
[C---:B------:R-:W-:Y:S01]  /*02e0*/  SEL R22, R0.reuse, 0xbad00003, !P5 ;  /* 0xbad0000300167807 */ /* 0x040fe20006800000 */
[----:B------:R-:W-:Y:S01]  /*02f0*/  STG.E.64 desc[UR4][R2.64+0x30], R8 ;  /* 0x0000300802007986 */ /* 0x000fe2000c101b04 */
[----:B------:R-:W-:-:S02]  /*0300*/  SEL R0, R0, 0xbad00004, !P4 ;  /* 0xbad0000400007807 */ /* 0x000fc40006000000 */
[----:B------:R-:W-:Y:S01]  /*0310*/  SEL R22, R22, RZ, P0 ;  /* 0x000000ff16167207 */ /* 0x000fe20000000000 */
[----:B------:R-:W-:Y:S01]  /*0320*/  STG.E.64 desc[UR4][R2.64+0x10], R6 ;  /* 0x0000100602007986 */ /* 0x000fe2000c101b04 */
[----:B------:R-:W-:Y:S01]  /*0330*/  SEL R24, R0, RZ, P3 ;  /* 0x000000ff00187207 */ /* 0x000fe20001800000 */
[----:B------:R-:W4:Y:S02]  /*0340*/  LDC.64 R12, c[0x0][0x3a0] ;  /* 0x0000e800ff0c7b82 */ /* 0x000f240000000a00 */
[----:B------:R5:W-:Y:S04]  /*0350*/  STG.E.64 desc[UR4][R2.64+0x48], R20 ;  /* 0x0000481402007986 */ /* 0x000be8000c101b04 */
[----:B------:R-:W-:Y:S02]  /*0360*/  STG.E.64 desc[UR4][R2.64+0x60], R24 ;  /* 0x0000601802007986 */ /* 0x000fe4000c101b04 */
[----:B------:R-:W4:Y:S02]  /*0370*/  LDC.64 R10, c[0x0][0x3b0] ;  /* 0x0000ec00ff0a7b82 */ /* 0x000f240000000a00 */
[----:B0-----:R-:W-:Y:S04]  /*0380*/  STG.E.64 desc[UR4][R2.64], R18 ;  /* 0x0000001202007986 */ /* 0x001fe8000c101b04 */
[----:B-1----:R-:W-:Y:S02]  /*0390*/  STG.E.64 desc[UR4][R2.64+0x18], R16 ;  /* 0x0000181002007986 */ /* 0x002fe4000c101b04 */
[----:B--2---:R-:W0:Y:S01]  /*03a0*/  LDC.64 R4, c[0x0][0x3b8] ;  /* 0x0000ee00ff047b82 */ /* 0x004e220000000a00 */
[----:B-----5:R-:W-:Y:S01]  /*03b0*/  SEL R20, R23, RZ, P1 ;  /* 0x000000ff17147207 */ /* 0x020fe20000800000 */
[----:B------:R-:W-:Y:S01]  /*03c0*/  IMAD.MOV.U32 R23, RZ, RZ, RZ ;  /* 0x000000ffff177224 */ /* 0x000fe200078e00ff */
[----:B---3--:R-:W-:Y:S04]  /*03d0*/  STG.E.64 desc[UR4][R2.64+0x20], R14 ;  /* 0x0000200e02007986 */ /* 0x008fe8000c101b04 */
[----:B------:R1:W-:Y:S01]  /*03e0*/  STG.E.64 desc[UR4][R2.64+0x50], R20 ;  /* 0x0000501402007986 */ /* 0x0003e2000c101b04 */
[----:B------:R-:W2:Y:S03]  /*03f0*/  @P0 LDC.64 R8, c[0x0][0x3b0] ;  /* 0x0000ec00ff080b82 */ /* 0x000ea60000000a00 */
[----:B------:R-:W-:Y:S04]  /*0400*/  STG.E.64 desc[UR4][R2.64+0x58], R22 ;  /* 0x0000581602007986 */ /* 0x000fe8000c101b04 */
[----:B----4-:R-:W-:Y:S01]  /*0410*/  STG.E.64 desc[UR4][R2.64+0x28], R12 ;  /* 0x0000280c02007986 */ /* 0x010fe2000c101b04 */
[----:B------:R-:W3:Y:S03]  /*0420*/  @P3 LDC.64 R26, c[0x0][0x3b8] ;  /* 0x0000ee00ff1a3b82 */ /* 0x000ee60000000a00 */
[----:B------:R-:W-:Y:S01]  /*0430*/  STG.E.64 desc[UR4][R2.64+0x38], R10 ;  /* 0x0000380a02007986 */ /* 0x000fe2000c101b04 */
[----:B-1----:R-:W-:-:S02]  /*0440*/  IMAD.MOV.U32 R20, RZ, RZ, 0xc0ffee ;  /* 0x00c0ffeeff147424 */ /* 0x002fc400078e00ff */
[----:B------:R-:W-:Y:S02]  /*0450*/  IMAD.MOV.U32 R21, RZ, RZ, 0x0 ;  /* 0x00000000ff157424 */ /* 0x000fe400078e00ff */
[----:B------:R-:W1:Y:S01]  /*0460*/  @!P2 LDC.64 R6, c[0x0][0x3a0] ;  /* 0x0000e800ff06ab82 */ /* 0x000e620000000a00 */
[----:B0-----:R-:W-:Y:S04]  /*0470*/  STG.E.64 desc[UR4][R2.64+0x40], R4 ;  /* 0x0000400402007986 */ /* 0x001fe8000c101b04 */
[----:B--2---:R-:W-:Y:S04]  /*0480*/  @P0 STG.E desc[UR4][R8.64], RZ ;  /* 0x000000ff08000986 */ /* 0x004fe8000c101904 */
[----:B---3--:R-:W-:Y:S04]  /*0490*/  @P3 STG.E desc[UR4][R26.64], RZ ;  /* 0x000000ff1a003986 */ /* 0x008fe8000c101904 */
[----:B-1----:R-:W-:Y:S04]  /*04a0*/  @!P2 STG.E.64 desc[UR4][R6.64], R28 ;  /* 0x0000001c0600a986 */ /* 0x002fe8000c101b04 */
[----:B------:R-:W-:Y:S01]  /*04b0*/  STG.E.64 desc[UR4][R2.64+0x68], R20 ;  /* 0x0000681402007986 */ /* 0x000fe2000c101b04 */
[----:B------:R-:W-:Y:S05]  /*04c0*/  EXIT ;  /* 0x000000000000794d */ /* 0x000fea0003800000 */
.L_x_0:
[----:B------:R-:W-:-:S00]  /*04d0*/  BRA `(.L_x_0) ;  /* 0xfffffffc00fc7947 */ /* 0x000fc0000383ffff */
[----:B------:R-:W-:-:S00]  /*04e0*/  NOP ;  /* 0x0000000000007918 */ /* 0x000fc00000000000 */
        /* <DEDUP_REMOVED lines=9> */
.L_x_2:


//--------------------- .text.probe_args_kernel   --------------------------
	.section	.text.probe_args_kernel,"ax",@progbits
	.align	128
        .global         probe_args_kernel
        .type           probe_args_kernel,@function
        .size           probe_args_kernel,(.L_x_3 - probe_args_kernel)
        .other          probe_args_kernel,@"STO_CUDA_ENTRY STV_DEFAULT"
probe_args_kernel:
.text.probe_args_kernel:
[----:B------:R-:W-:Y:S01]  /*0000*/  LDC R1, c[0x0][0x37c] ;  /* 0x0000df00ff017b82 */ /* 0x000fe20000000800 */
[----:B------:R-:W0:Y:S07]  /*0010*/  S2R R0, SR_TID.X ;  /* 0x0000000000007919 */ /* 0x000e2e0000002100 */
[----:B------:R-:W0:Y:S02]  /*0020*/  S2UR UR4, SR_CTAID.X ;  /* 0x00000000000479c3 */ /* 0x000e240000002500 */
[----:B0-----:R-:W-:-:S13]  /*0030*/  LOP3.LUT P0, RZ, R0, UR4, RZ, 0xfc, !PT ;  /* 0x0000000400ff7c12 */ /* 0x001fda000f80fcff */
[----:B------:R-:W-:Y:S05]  /*0040*/  @P0 EXIT ;  /* 0x000000000000094d */ /* 0x000fea0003800000 */
[----:B------:R-:W0:Y:S01]  /*0050*/  LDC.64 R4, c[0x0][0x390] ;  /* 0x0000e400ff047b82 */ /* 0x000e220000000a00 */
[----:B------:R-:W1:Y:S01]  /*0060*/  LDCU.64 UR6, c[0x0][0x388] ;  /* 0x00007100ff0677ac */ /* 0x000e620008000a00 */
[----:B------:R-:W-:Y:S02]  /*0070*/  IMAD.MOV.U32 R0, RZ, RZ, 0x1 ;  /* 0x00000001ff007424 */ /* 0x000fe400078e00ff */
[----:B------:R-:W-:Y:S01]  /*0080*/  IMAD.MOV.U32 R9, RZ, RZ, RZ ;  /* 0x000000ffff097224 */ /* 0x000fe200078e00ff */
[----:B------:R-:W2:Y:S01]  /*0090*/  LDCU UR8, c[0x0][0x3a8] ;  /* 0x00007500ff0877ac */ /* 0x000ea20008000800 */
[----:B------:R-:W-:Y:S02]  /*00a0*/  IMAD.MOV.U32 R21, RZ, RZ, RZ ;  /* 0x000000ffff157224 */ /* 0x000fe400078e00ff */
[----:B------:R-:W3:Y:S01]  /*00b0*/  LDC.64 R10, c[0x0][0x3b0] ;  /* 0x0000ec00ff0a7b82 */ /* 0x000ee20000000a00 */
[----:B------:R-:W4:Y:S01]  /*00c0*/  LDCU.64 UR4, c[0x0][0x358] ;  /* 0x00006b00ff0477ac */ /* 0x000f220008000a00 */
[----:B------:R-:W-:-:S06]  /*00d0*/  IMAD.MOV.U32 R25, RZ, RZ, RZ ;  /* 0x000000ffff197224 */ /* 0x000fcc00078e00ff */
[----:B------:R-:W5:Y:S01]  /*00e0*/  LDC.64 R22, c[0x0][0x3b8] ;  /* 0x0000ee00ff167b82 */ /* 0x000f620000000a00 */
[----:B--2---:R-:W-:-:S07]  /*00f0*/  IMAD.U32 R8, RZ, RZ, UR8 ;  /* 0x00000008ff087e24 */ /* 0x004fce000f8e00ff */
[----:B------:R-:W2:Y:S01]  /*0100*/  LDC.64 R6, c[0x0][0x3a0] ;  /* 0x0000e800ff067b82 */ /* 0x000ea20000000a00 */
[C---:B0-----:R-:W-:Y:S02]  /*0110*/  ISETP.NE.U32.AND P1, PT, R4.reuse, RZ, PT ;  /* 0x000000ff0400720c */ /* 0x041fe40003f25070 */
[----:B------:R-:W-:Y:S01]  /*0120*/  LOP3.LUT P2, RZ, R4, 0x7, RZ, 0xc0, !PT ;  /* 0x0000000704ff7812 */ /* 0x000fe2000784c0ff */
[----:B-1----:R-:W-:Y:S01]  /*0130*/  IMAD.U32 R4, RZ, RZ, UR6 ;  /* 0x00000006ff047e24 */ /* 0x002fe2000f8e00ff */
[----:B------:R-:W-:Y:S01]  /*0140*/  ISETP.NE.AND.EX P1, PT, R5, RZ, PT, P1 ;  /* 0x000000ff0500720c */ /* 0x000fe20003f25310 */
[----:B------:R-:W-:Y:S01]  /*0150*/  IMAD.MOV.U32 R5, RZ, RZ, RZ ;  /* 0x000000ffff057224 */ /* 0x000fe200078e00ff */
[----:B------:R-:W-:Y:S01]  /*0160*/  SEL R20, R0, 0xbad00001, !P2 ;  /* 0xbad0000100147807 */ /* 0x000fe20005000000 */
[----:B------:R-:W4:Y:S01]  /*0170*/  LDC.64 R2, c[0x0][0x3c0] ;  /* 0x0000f000ff027b82 */ /* 0x000f220000000a00 */
[----:B---3--:R-:W-:Y:S02]  /*0180*/  ISETP.NE.U32.AND P2, PT, R10, RZ, PT ;  /* 0x000000ff0a00720c */ /* 0x008fe40003f45070 */
[----:B------:R-:W-:-:S02]  /*0190*/  SEL R20, R20, RZ, P1 ;  /* 0x000000ff14147207 */ /* 0x000fc40000800000 */
[----:B------:R-:W-:Y:S02]  /*01a0*/  ISETP.NE.AND.EX P1, PT, R11, RZ, PT, P2 ;  /* 0x000000ff0b00720c */ /* 0x000fe40003f25320 */
[C---:B-----5:R-:W-:Y:S01]  /*01b0*/  ISETP.NE.U32.AND P4, PT, R22.reuse, RZ, PT ;  /* 0x000000ff1600720c */ /* 0x060fe20003f85070 */
[----:B------:R-:W0:Y:S01]  /*01c0*/  LDC.64 R18, c[0x0][0x380] ;  /* 0x0000e000ff127b82 */ /* 0x000e220000000a00 */
[----:B------:R-:W-:Y:S02]  /*01d0*/  LOP3.LUT P5, RZ, R22, 0x3, RZ, 0xc0, !PT ;  /* 0x0000000316ff7812 */ /* 0x000fe400078ac0ff */
[----:B------:R-:W-:Y:S02]  /*01e0*/  ISETP.NE.AND.EX P2, PT, R23, RZ, PT, P4 ;  /* 0x000000ff1700720c */ /* 0x000fe40003f45340 */
[----:B------:R-:W-:Y:S02]  /*01f0*/  LOP3.LUT P4, RZ, R10, 0x3, RZ, 0xc0, !PT ;  /* 0x000000030aff7812 */ /* 0x000fe4000788c0ff */
[C---:B--2---:R-:W-:Y:S01]  /*0200*/  ISETP.NE.U32.AND P0, PT, R6.reuse, RZ, PT ;  /* 0x000000ff0600720c */ /* 0x044fe20003f05070 */
[----:B------:R-:W1:Y:S01]  /*0210*/  LDC.64 R16, c[0x0][0x390] ;  /* 0x0000e400ff107b82 */ /* 0x000e620000000a00 */
[----:B------:R-:W-:Y:S01]  /*0220*/  LOP3.LUT P3, RZ, R6, 0x7, RZ, 0xc0, !PT ;  /* 0x0000000706ff7812 */ /* 0x000fe2000786c0ff */
[----:B------:R-:W-:Y:S01]  /*0230*/  IMAD.U32 R6, RZ, RZ, UR7 ;  /* 0x00000007ff067e24 */ /* 0x000fe2000f8e00ff */
[----:B------:R-:W-:Y:S01]  /*0240*/  ISETP.NE.AND.EX P0, PT, R7, RZ, PT, P0 ;  /* 0x000000ff0700720c */ /* 0x000fe20003f05300 */
[----:B------:R-:W-:Y:S01]  /*0250*/  IMAD.MOV.U32 R7, RZ, RZ, RZ ;  /* 0x000000ffff077224 */ /* 0x000fe200078e00ff */
[C---:B------:R-:W-:Y:S01]  /*0260*/  SEL R23, R0.reuse, 0xbad00002, !P3 ;  /* 0xbad0000200177807 */ /* 0x040fe20005800000 */
[----:B----4-:R2:W-:Y:S02]  /*0270*/  STG.E.64 desc[UR4][R2.64+0x8], R4 ;  /* 0x0000080402007986 */ /* 0x0105e4000c101b04 */
[----:B------:R-:W3:Y:S01]  /*0280*/  LDC.64 R14, c[0x0][0x398] ;  /* 0x0000e600ff0e7b82 */ /* 0x000ee20000000a00 */
[C---:B------:R-:W-:Y:S01]  /*0290*/  SEL R22, R0.reuse, 0xbad00003, !P4 ;  /* 0xbad0000300167807 */ /* 0x040fe20006000000 */
[----:B------:R-:W-:Y:S01]  /*02a0*/  STG.E.64 desc[UR4][R2.64+0x30], R8 ;  /* 0x0000300802007986 */ /* 0x000fe2000c101b04 */
[----:B------:R-:W-:-:S02]  /*02b0*/  SEL R0, R0, 0xbad00004, !P5 ;  /* 0xbad0000400007807 */ /* 0x000fc40006800000 */
[----:B------:R-:W-:Y:S01]  /*02c0*/  SEL R22, R22, RZ, P1 ;  /* 0x000000ff16167207 */ /* 0x000fe20000800000 */
[----:B------:R-:W-:Y:S02]  /*02d0*/  STG.E.64 desc[UR4][R2.64+0x10], R6 ;  /* 0x0000100602007986 */ /* 0x000fe4000c101b04 */
[----:B------:R-:W4:Y:S01]  /*02e0*/  LDC.64 R12, c[0x0][0x3a0] ;  /* 0x0000e800ff0c7b82 */ /* 0x000f220000000a00 */
[----:B------:R-:W-:Y:S01]  /*02f0*/  SEL R24, R0, RZ, P2 ;  /* 0x000000ff00187207 */ /* 0x000fe20001000000 */
[----:B------:R-:W-:Y:S01]  /*0300*/  @P0 IMAD.MOV.U32 R28, RZ, RZ, -0x21524111 ;  /* 0xdeadbeefff1c0424 */ /* 0x000fe200078e00ff */
[----:B------:R5:W-:Y:S01]  /*0310*/  STG.E.64 desc[UR4][R2.64+0x48], R20 ;  /* 0x0000481402007986 */ /* 0x000be2000c101b04 */
[----:B------:R-:W-:-:S03]  /*0320*/  @P0 IMAD.MOV.U32 R29, RZ, RZ, -0x35014542 ;  /* 0xcafebabeff1d0424 */ /* 0x000fc600078e00ff */
[----:B------:R-:W-:Y:S01]  /*0330*/  STG.E.64 desc[UR4][R2.64+0x60], R24 ;  /* 0x0000601802007986 */ /* 0x000fe2000c101b04 */
[----:B------:R-:W4:Y:S03]  /*0340*/  LDC.64 R10, c[0x0][0x3b0] ;  /* 0x0000ec00ff0a7b82 */ /* 0x000f260000000a00 */
[----:B0-----:R-:W-:Y:S04]  /*0350*/  STG.E.64 desc[UR4][R2.64], R18 ;  /* 0x0000001202007986 */ /* 0x001fe8000c101b04 */
[----:B-1----:R-:W-:Y:S01]  /*0360*/  STG.E.64 desc[UR4][R2.64+0x18], R16 ;  /* 0x0000181002007986 */ /* 0x002fe2000c101b04 */
        /* <DEDUP_REMOVED lines=12> */
[----:B------:R-:W1:Y:S01]  /*0430*/  @P0 LDC.64 R6, c[0x0][0x3a0] ;  /* 0x0000e800ff060b82 */ /* 0x000e620000000a00 */
[----:B0-----:R-:W-:Y:S04]  /*0440*/  STG.E.64 desc[UR4][R2.64+0x40], R4 ;  /* 0x0000400402007986 */ /* 0x001fe8000c101b04 */
[----:B--2---:R-:W-:Y:S04]  /*0450*/  @P1 STG.E desc[UR4][R8.64], RZ ;  /* 0x000000ff08001986 */ /* 0x004fe8000c101904 */
[----:B---3--:R-:W-:Y:S04]  /*0460*/  @P2 STG.E desc[UR4][R26.64], RZ ;  /* 0x000000ff1a002986 */ /* 0x008fe8000c101904 */
[----:B-1----:R-:W-:Y:S04]  /*0470*/  @P0 STG.E.64 desc[UR4][R6.64], R28 ;  /* 0x0000001c06000986 */ /* 0x002fe8000c101b04 */
[----:B------:R-:W-:Y:S01]  /*0480*/  STG.E.64 desc[UR4][R2.64+0x68], R20 ;  /* 0x0000681402007986 */ /* 0x000fe2000c101b04 */
[----:B------:R-:W-:Y:S05]  /*0490*/  EXIT ;  /* 0x000000000000794d */ /* 0x000fea0003800000 */
.L_x_1:
        /* <DEDUP_REMOVED lines=14> */
.L_x_3:


//--------------------- .nv.shared.reserved.0     --------------------------
	.section	.nv.shared.reserved.0,"aw",@nobits
	.weak		__nv_reservedSMEM_offset_0_alias
	.size		__nv_reservedSMEM_offset_0_alias, 0, 64
	.other		__nv_reservedSMEM_offset_0_alias,@"STO_CUDA_RESERVED_SHARED STV_DEFAULT"
__nv_reservedSMEM_offset_0_alias:
	.zero		0
	.zero		64


//--------------------- .nv.constant0.probe_args_struct --------------------------
	.section	.nv.constant0.probe_args_struct,"a",@progbits
	.sectionflags	@""
	.align	4
.nv.constant0.probe_args_struct:
	.zero		968


//--------------------- .nv.constant0.probe_args_kernel --------------------------
	.section	.nv.constant0.probe_args_kernel,"a",@progbits
	.sectionflags	@""
	.align	4
.nv.constant0.probe_args_kernel:
	.zero		968


//--------------------- SYMBOLS --------------------------

	.type		.nv.reservedSmem.offset0,@object
	.size		.nv.reservedSmem.offset0,0x4
